	.headerflags	@"EF_CUDA_TEXMODE_UNIFIED EF_CUDA_64BIT_ADDRESS EF_CUDA_ACCELERATORS EF_CUDA_SM90 EF_CUDA_VIRTUAL_SM(EF_CUDA_SM90)"
	.elftype	@"ET_EXEC"


//--------------------- .nv.info                  --------------------------
	.section	.nv.info,"",@"SHT_CUDA_INFO"
	.align	4


	//----- nvinfo : EIATTR_REGCOUNT
	.align		4
        /*0000*/ 	.byte	0x04, 0x2f
        /*0002*/ 	.short	(.L_1 - .L_0)
	.align		4
.L_0:
        /*0004*/ 	.word	index@(triton_poi_fused_convolution_relu_12)
        /*0008*/ 	.word	0x00000012


	//----- nvinfo : EIATTR_MIN_STACK_SIZE
	.align		4
.L_1:
        /*000c*/ 	.byte	0x04, 0x12
        /*000e*/ 	.short	(.L_3 - .L_2)
	.align		4
.L_2:
        /*0010*/ 	.word	index@(triton_poi_fused_convolution_relu_12)
        /*0014*/ 	.word	0x00000000


	//----- nvinfo : EIATTR_FRAME_SIZE
	.align		4
.L_3:
        /*0018*/ 	.byte	0x04, 0x11
        /*001a*/ 	.short	(.L_5 - .L_4)
	.align		4
.L_4:
        /*001c*/ 	.word	index@(triton_poi_fused_convolution_relu_12)
        /*0020*/ 	.word	0x00000000


	//----- nvinfo : EIATTR_MIN_STACK_SIZE
	.align		4
.L_5:
        /*0024*/ 	.byte	0x04, 0x12
        /*0026*/ 	.short	(.L_7 - .L_6)
	.align		4
.L_6:
        /*0028*/ 	.word	index@(triton_poi_fused_convolution_relu_12)
        /*002c*/ 	.word	0x00000000
.L_7:


//--------------------- .nv.info.triton_poi_fused_convolution_relu_12 --------------------------
	.section	.nv.info.triton_poi_fused_convolution_relu_12,"",@"SHT_CUDA_INFO"
	.sectionflags	@""
	.align	4


	//----- nvinfo : EIATTR_CUDA_API_VERSION
	.align		4
        /*0000*/ 	.byte	0x04, 0x37
        /*0002*/ 	.short	(.L_9 - .L_8)
.L_8:
        /*0004*/ 	.word	0x0000007c


	//----- nvinfo : EIATTR_KPARAM_INFO
	.align		4
.L_9:
        /*0008*/ 	.byte	0x04, 0x17
        /*000a*/ 	.short	(.L_11 - .L_10)
.L_10:
        /*000c*/ 	.word	0x00000000
        /*0010*/ 	.short	0x0004
        /*0012*/ 	.short	0x001c
        /*0014*/ 	.byte	0x00, 0xf0, 0x11, 0x00


	//----- nvinfo : EIATTR_KPARAM_INFO
	.align		4
.L_11:
        /*0018*/ 	.byte	0x04, 0x17
        /*001a*/ 	.short	(.L_13 - .L_12)
.L_12:
        /*001c*/ 	.word	0x00000000
        /*0020*/ 	.short	0x0003
        /*0022*/ 	.short	0x0018
        /*0024*/ 	.byte	0x00, 0xf0, 0x11, 0x00


	//----- nvinfo : EIATTR_KPARAM_INFO
	.align		4
.L_13:
        /*0028*/ 	.byte	0x04, 0x17
        /*002a*/ 	.short	(.L_15 - .L_14)
.L_14:
        /*002c*/ 	.word	0x00000000
        /*0030*/ 	.short	0x0002
        /*0032*/ 	.short	0x0010
        /*0034*/ 	.byte	0x00, 0xf4, 0x21, 0x00


	//----- nvinfo : EIATTR_KPARAM_INFO
	.align		4
.L_15:
        /*0038*/ 	.byte	0x04, 0x17
        /*003a*/ 	.short	(.L_17 - .L_16)
.L_16:
        /*003c*/ 	.word	0x00000000
        /*0040*/ 	.short	0x0001
        /*0042*/ 	.short	0x0008
        /*0044*/ 	.byte	0x00, 0xf4, 0x21, 0x00


	//----- nvinfo : EIATTR_KPARAM_INFO
	.align		4
.L_17:
        /*0048*/ 	.byte	0x04, 0x17
        /*004a*/ 	.short	(.L_19 - .L_18)
.L_18:
        /*004c*/ 	.word	0x00000000
        /*0050*/ 	.short	0x0000
        /*0052*/ 	.short	0x0000
        /*0054*/ 	.byte	0x00, 0xf4, 0x21, 0x00


	//----- nvinfo : EIATTR_SPARSE_MMA_MASK
	.align		4
.L_19:
        /*0058*/ 	.byte	0x03, 0x50
        /*005a*/ 	.short	0x0000


	//----- nvinfo : EIATTR_MAXREG_COUNT
	.align		4
        /*005c*/ 	.byte	0x03, 0x1b
        /*005e*/ 	.short	0x00ff


	//----- nvinfo : EIATTR_EXIT_INSTR_OFFSETS
	.align		4
        /*0060*/ 	.byte	0x04, 0x1c
        /*0062*/ 	.short	(.L_21 - .L_20)


	//   ....[0]....
.L_20:
        /*0064*/ 	.word	0x00000440


	//   ....[1]....
        /*0068*/ 	.word	0x000004a0


	//----- nvinfo : EIATTR_REQNTID
	.align		4
.L_21:
        /*006c*/ 	.byte	0x04, 0x10
        /*006e*/ 	.short	(.L_23 - .L_22)
.L_22:
        /*0070*/ 	.word	0x00000080
        /*0074*/ 	.word	0x00000001
        /*0078*/ 	.word	0x00000001


	//----- nvinfo : EIATTR_CBANK_PARAM_SIZE
	.align		4
.L_23:
        /*007c*/ 	.byte	0x03, 0x19
        /*007e*/ 	.short	0x0020


	//----- nvinfo : EIATTR_PARAM_CBANK
	.align		4
        /*0080*/ 	.byte	0x04, 0x0a
        /*0082*/ 	.short	(.L_25 - .L_24)
	.align		4
.L_24:
        /*0084*/ 	.word	index@(.nv.constant0.triton_poi_fused_convolution_relu_12)
        /*0088*/ 	.short	0x0210
        /*008a*/ 	.short	0x0020


	//----- nvinfo : EIATTR_SW_WAR
	.align		4
.L_25:
        /*008c*/ 	.byte	0x04, 0x36
        /*008e*/ 	.short	(.L_27 - .L_26)
.L_26:
        /*0090*/ 	.word	0x00000008
.L_27:


//--------------------- .nv.callgraph             --------------------------
	.section	.nv.callgraph,"",@"SHT_CUDA_CALLGRAPH"
	.align	4
	.sectionentsize	8
	.align		4
        /*0000*/ 	.word	0x00000000
	.align		4
        /*0004*/ 	.word	0xffffffff
	.align		4
        /*0008*/ 	.word	0x00000000
	.align		4
        /*000c*/ 	.word	0xfffffffe
	.align		4
        /*0010*/ 	.word	0x00000000
	.align		4
        /*0014*/ 	.word	0xfffffffd
	.align		4
        /*0018*/ 	.word	0x00000000
	.align		4
        /*001c*/ 	.word	0xfffffffc


//--------------------- .text.triton_poi_fused_convolution_relu_12 --------------------------
	.section	.text.triton_poi_fused_convolution_relu_12,"ax",@progbits
	.sectionflags	@"SHF_BARRIERS=1"
	.align	128
        .global         triton_poi_fused_convolution_relu_12
        .type           triton_poi_fused_convolution_relu_12,@function
        .size           triton_poi_fused_convolution_relu_12,(.L_x_1 - triton_poi_fused_convolution_relu_12)
        .other          triton_poi_fused_convolution_relu_12,@"STO_CUDA_ENTRY STV_DEFAULT"
triton_poi_fused_convolution_relu_12:
.text.triton_poi_fused_convolution_relu_12:
[----:B------:R-:W0:Y:S02]  /*0000*/  LDC R1, c[0x0][0x28] ;  /* 0x00000a00ff017b82 */ /* 0x000e240000000800 */
[----:B------:R-:W1:Y:S01]  /*0010*/  S2R R2, SR_CTAID.Y ;  /* 0x0000000000027919 */ /* 0x000e620000002600 */
[----:B------:R-:W2:Y:S01]  /*0020*/  LDC.64 R4, c[0x0][0x218] ;  /* 0x00008600ff047b82 */ /* 0x000ea20000000a00 */
[----:B------:R-:W-:Y:S01]  /*0030*/  ULDC.64 UR6, c[0x0][0x208] ;  /* 0x0000820000067ab9 */ /* 0x000fe20000000a00 */
[----:B------:R-:W3:Y:S01]  /*0040*/  S2R R6, SR_TID.X ;  /* 0x0000000000067919 */ /* 0x000ee20000002100 */
[----:B------:R-:W4:Y:S01]  /*0050*/  S2R R10, SR_CTAID.X ;  /* 0x00000000000a7919 */ /* 0x000f220000002500 */
[----:B-1----:R-:W-:Y:S01]  /*0060*/  IMAD.SHL.U32 R0, R2, 0x10, RZ ;  /* 0x0000001002007824 */ /* 0x002fe200078e00ff */
[----:B------:R-:W-:Y:S01]  /*0070*/  SHF.R.S32.HI R7, RZ, 0x1b, R2 ;  /* 0x0000001bff077819 */ /* 0x000fe20000011402 */
[----:B---3--:R-:W-:-:S03]  /*0080*/  IMAD.SHL.U32 R3, R6, 0x2, RZ ;  /* 0x0000000206037824 */ /* 0x008fc600078e00ff */
[----:B------:R-:W-:Y:S02]  /*0090*/  SGXT R7, R7, 0x1 ;  /* 0x000000010707781a */ /* 0x000fe40000000200 */
[----:B------:R-:W-:Y:S02]  /*00a0*/  SHF.R.U32.HI R12, RZ, 0x3, R6 ;  /* 0x00000003ff0c7819 */ /* 0x000fe40000011606 */
[----:B------:R-:W-:Y:S02]  /*00b0*/  LOP3.LUT R8, R0, 0xe, R3, 0xf8, !PT ;  /* 0x0000000e00087812 */ /* 0x000fe400078ef803 */
[----:B------:R-:W1:Y:S02]  /*00c0*/  LDC.64 R2, c[0x0][0x210] ;  /* 0x00008400ff027b82 */ /* 0x000e640000000a00 */
[----:B------:R-:W-:Y:S01]  /*00d0*/  LEA.HI R9, R7, R8, RZ, 0x8 ;  /* 0x0000000807097211 */ /* 0x000fe200078f40ff */
[----:B----4-:R-:W-:Y:S01]  /*00e0*/  IMAD.SHL.U32 R7, R10, 0x10, RZ ;  /* 0x000000100a077824 */ /* 0x010fe200078e00ff */
[----:B------:R-:W-:-:S02]  /*00f0*/  SGXT.U32 R10, R12, 0x4 ;  /* 0x000000040c0a781a */ /* 0x000fc40000000000 */
[----:B------:R-:W-:Y:S02]  /*0100*/  LOP3.LUT R11, R9, 0xffffff00, RZ, 0xc0, !PT ;  /* 0xffffff00090b7812 */ /* 0x000fe400078ec0ff */
[----:B------:R-:W-:-:S03]  /*0110*/  SHF.R.S32.HI R9, RZ, 0x8, R9 ;  /* 0x00000008ff097819 */ /* 0x000fc60000011409 */
[----:B------:R-:W-:Y:S01]  /*0120*/  IMAD.IADD R11, R8, 0x1, -R11 ;  /* 0x00000001080b7824 */ /* 0x000fe200078e0a0b */
[----:B------:R-:W-:-:S03]  /*0130*/  LOP3.LUT R8, R7, R10, RZ, 0xfc, !PT ;  /* 0x0000000a07087212 */ /* 0x000fc600078efcff */
[----:B--2---:R-:W-:Y:S01]  /*0140*/  IMAD.WIDE R4, R11, 0x4, R4 ;  /* 0x000000040b047825 */ /* 0x004fe200078e0204 */
[----:B------:R-:W-:-:S03]  /*0150*/  ISETP.GE.AND P0, PT, R8, 0x9, PT ;  /* 0x000000090800780c */ /* 0x000fc60003f06270 */
[----:B------:R-:W-:Y:S02]  /*0160*/  IMAD R12, R8, 0x100, R11 ;  /* 0x00000100080c7824 */ /* 0x000fe400078e020b */
[----:B------:R-:W2:Y:S02]  /*0170*/  LDG.E.EL.64 R4, desc[UR6][R4.64] ;  /* 0x0000000604047981 */ /* 0x000ea4000c2e1b00 */
[----:B------:R-:W-:-:S04]  /*0180*/  IMAD R9, R9, 0x900, R12 ;  /* 0x0000090009097824 */ /* 0x000fc800078e020c */
[----:B-1----:R-:W-:Y:S01]  /*0190*/  IMAD.WIDE R8, R9, 0x4, R2 ;  /* 0x0000000409087825 */ /* 0x002fe200078e0202 */
[----:B------:R-:W-:-:S06]  /*01a0*/  CS2R R2, SRZ ;  /* 0x0000000000027805 */ /* 0x000fcc000001ff00 */
[----:B------:R1:W2:Y:S01]  /*01b0*/  @!P0 LDG.E.EL.64 R2, desc[UR6][R8.64] ;  /* 0x0000000608028981 */ /* 0x0002a2000c2e1b00 */
[----:B------:R-:W3:Y:S01]  /*01c0*/  S2UR UR5, SR_CgaCtaId ;  /* 0x00000000000579c3 */ /* 0x000ee20000008800 */
[----:B------:R-:W-:Y:S01]  /*01d0*/  IMAD.SHL.U32 R11, R6, 0x20, RZ ;  /* 0x00000020060b7824 */ /* 0x000fe200078e00ff */
[----:B------:R-:W-:-:S04]  /*01e0*/  UMOV UR4, 0x400 ;  /* 0x0000040000047882 */ /* 0x000fc80000000000 */
[----:B------:R-:W-:-:S04]  /*01f0*/  LOP3.LUT R11, R11, 0xe0, RZ, 0xc0, !PT ;  /* 0x000000e00b0b7812 */ /* 0x000fc800078ec0ff */
[C---:B------:R-:W-:Y:S02]  /*0200*/  LOP3.LUT R12, R11.reuse, 0x10, RZ, 0xfc, !PT ;  /* 0x000000100b0c7812 */ /* 0x040fe400078efcff */
[----:B------:R-:W-:Y:S01]  /*0210*/  LOP3.LUT R10, R11, R10, RZ, 0xfc, !PT ;  /* 0x0000000a0b0a7212 */ /* 0x000fe200078efcff */
[----:B---3--:R-:W-:-:S06]  /*0220*/  UPRMT UR4, UR5, 0x654, UR4 ;  /* 0x0000065405047896 */ /* 0x008fcc0008000004 */
[----:B------:R-:W-:Y:S02]  /*0230*/  LEA.HI R11, R11, UR4, RZ, 0x1e ;  /* 0x000000040b0b7c11 */ /* 0x000fe4000f8ff0ff */
[----:B------:R-:W-:-:S03]  /*0240*/  LEA.HI R13, R12, UR4, RZ, 0x1e ;  /* 0x000000040c0d7c11 */ /* 0x000fc6000f8ff0ff */
[C---:B------:R-:W-:Y:S02]  /*0250*/  IMAD R11, R10.reuse, 0x4, R11 ;  /* 0x000000040a0b7824 */ /* 0x040fe400078e020b */
[----:B------:R-:W-:Y:S01]  /*0260*/  IMAD R13, R10, 0x4, R13 ;  /* 0x000000040a0d7824 */ /* 0x000fe200078e020d */
[----:B------:R-:W-:-:S04]  /*0270*/  SHF.R.U32.HI R12, RZ, 0x2, R6 ;  /* 0x00000002ff0c7819 */ /* 0x000fc80000011606 */
[----:B------:R-:W-:Y:S02]  /*0280*/  LOP3.LUT R12, R12, 0x1c, RZ, 0xc0, !PT ;  /* 0x0000001c0c0c7812 */ /* 0x000fe400078ec0ff */
[----:B-1----:R-:W-:-:S03]  /*0290*/  LOP3.LUT R9, R6, 0x7f, RZ, 0xc0, !PT ;  /* 0x0000007f06097812 */ /* 0x002fc600078ec0ff */
[----:B------:R-:W-:-:S04]  /*02a0*/  VIADD R12, R12, UR4 ;  /* 0x000000040c0c7c36 */ /* 0x000fc80008000000 */
[C---:B------:R-:W-:Y:S01]  /*02b0*/  IMAD R12, R9.reuse, 0x4, R12 ;  /* 0x00000004090c7824 */ /* 0x040fe200078e020c */
[----:B------:R-:W-:Y:S02]  /*02c0*/  LOP3.LUT R7, R7, 0xf, R6, 0xf8, !PT ;  /* 0x0000000f07077812 */ /* 0x000fe400078ef806 */
[----:B------:R-:W-:-:S04]  /*02d0*/  LOP3.LUT R10, R9, 0x80, RZ, 0xfc, !PT ;  /* 0x00000080090a7812 */ /* 0x000fc800078efcff */
[----:B------:R-:W-:-:S04]  /*02e0*/  SHF.R.U32.HI R10, RZ, 0x2, R10 ;  /* 0x00000002ff0a7819 */ /* 0x000fc8000001160a */
[----:B------:R-:W-:-:S05]  /*02f0*/  LOP3.LUT R10, R10, 0x3c, RZ, 0xc0, !PT ;  /* 0x0000003c0a0a7812 */ /* 0x000fca00078ec0ff */
[----:B------:R-:W-:-:S04]  /*0300*/  VIADD R10, R10, UR4 ;  /* 0x000000040a0a7c36 */ /* 0x000fc80008000000 */
[----:B------:R-:W-:Y:S01]  /*0310*/  IMAD R10, R9, 0x4, R10 ;  /* 0x00000004090a7824 */ /* 0x000fe200078e020a */
[----:B--2---:R-:W-:Y:S01]  /*0320*/  FSETP.GEU.AND P0, PT, R2, -R4, PT ;  /* 0x800000040200720b */ /* 0x004fe20003f0e000 */
[----:B------:R-:W-:Y:S01]  /*0330*/  FADD R2, R4, R2 ;  /* 0x0000000204027221 */ /* 0x000fe20000000000 */
[----:B------:R-:W-:Y:S01]  /*0340*/  FADD R4, R5, R3 ;  /* 0x0000000305047221 */ /* 0x000fe20000000000 */
[----:B------:R-:W-:-:S03]  /*0350*/  FSETP.GEU.AND P1, PT, R3, -R5, PT ;  /* 0x800000050300720b */ /* 0x000fc60003f2e000 */
[----:B------:R-:W-:Y:S02]  /*0360*/  FSEL R8, R2, RZ, P0 ;  /* 0x000000ff02087208 */ /* 0x000fe40000000000 */
[----:B------:R-:W-:Y:S01]  /*0370*/  FSEL R4, R4, RZ, P1 ;  /* 0x000000ff04047208 */ /* 0x000fe20000800000 */
[----:B------:R-:W1:Y:S02]  /*0380*/  LDC.64 R2, c[0x0][0x220] ;  /* 0x00008800ff027b82 */ /* 0x000e640000000a00 */
[----:B------:R-:W-:Y:S04]  /*0390*/  STS [R11], R8 ;  /* 0x000000080b007388 */ /* 0x000fe80000000800 */
[----:B------:R1:W-:Y:S02]  /*03a0*/  STS [R13+0x40], R4 ;  /* 0x000040040d007388 */ /* 0x0003e40000000800 */
[----:B------:R-:W-:Y:S01]  /*03b0*/  BAR.SYNC.DEFER_BLOCKING 0x0 ;  /* 0x0000000000007b1d */ /* 0x000fe20000010000 */
[----:B------:R-:W-:-:S05]  /*03c0*/  SHF.R.U32.HI R5, RZ, 0x4, R6 ;  /* 0x00000004ff057819 */ /* 0x000fca0000011606 */
[----:B------:R-:W2:Y:S01]  /*03d0*/  LDS R15, [R12] ;  /* 0x000000000c0f7984 */ /* 0x000ea20000000800 */
[----:B------:R-:W-:Y:S02]  /*03e0*/  SGXT.U32 R5, R5, 0x3 ;  /* 0x000000030505781a */ /* 0x000fe40000000000 */
[----:B------:R-:W-:Y:S02]  /*03f0*/  ISETP.GE.AND P0, PT, R7, 0x9, PT ;  /* 0x000000090700780c */ /* 0x000fe40003f06270 */
[----:B------:R-:W-:-:S05]  /*0400*/  LOP3.LUT R0, R0, R5, RZ, 0xfc, !PT ;  /* 0x0000000500007212 */ /* 0x000fca00078efcff */
[----:B------:R-:W-:-:S04]  /*0410*/  IMAD R5, R0, 0x9, R7 ;  /* 0x0000000900057824 */ /* 0x000fc800078e0207 */
[----:B-1----:R-:W-:-:S05]  /*0420*/  IMAD.WIDE R4, R5, 0x4, R2 ;  /* 0x0000000405047825 */ /* 0x002fca00078e0202 */
[----:B--2---:R1:W-:Y:S01]  /*0430*/  @!P0 STG.E desc[UR6][R4.64], R15 ;  /* 0x0000000f04008986 */ /* 0x0043e2000c101906 */
[----:B------:R-:W-:Y:S05]  /*0440*/  @P0 EXIT ;  /* 0x000000000000094d */ /* 0x000fea0003800000 */
[----:B-1----:R-:W0:Y:S01]  /*0450*/  LDS R5, [R10+0x200] ;  /* 0x000200000a057984 */ /* 0x002e220000000800 */
[----:B------:R-:W-:-:S05]  /*0460*/  LOP3.LUT R0, R0, 0x8, RZ, 0xfc, !PT ;  /* 0x0000000800007812 */ /* 0x000fca00078efcff */
[----:B------:R-:W-:-:S04]  /*0470*/  IMAD R7, R0, 0x9, R7 ;  /* 0x0000000900077824 */ /* 0x000fc800078e0207 */
[----:B------:R-:W-:-:S05]  /*0480*/  IMAD.WIDE R2, R7, 0x4, R2 ;  /* 0x0000000407027825 */ /* 0x000fca00078e0202 */
[----:B0-----:R-:W-:Y:S01]  /*0490*/  STG.E desc[UR6][R2.64], R5 ;  /* 0x0000000502007986 */ /* 0x001fe2000c101906 */
[----:B------:R-:W-:Y:S05]  /*04a0*/  EXIT ;  /* 0x000000000000794d */ /* 0x000fea0003800000 */
.L_x_0:
[----:B------:R-:W-:-:S00]  /*04b0*/  BRA `(.L_x_0) ;  /* 0xfffffffc00fc7947 */ /* 0x000fc0000383ffff */
[----:B------:R-:W-:-:S00]  /*04c0*/  NOP ;  /* 0x0000000000007918 */ /* 0x000fc00000000000 */
        /* <DEDUP_REMOVED lines=11> */
.L_x_1:


//--------------------- .nv.shared.triton_poi_fused_convolution_relu_12 --------------------------
	.section	.nv.shared.triton_poi_fused_convolution_relu_12,"aw",@nobits
	.sectionflags	@""
	.align	16
	.zero		1024


//--------------------- .nv.constant0.triton_poi_fused_convolution_relu_12 --------------------------
	.section	.nv.constant0.triton_poi_fused_convolution_relu_12,"a",@progbits
	.sectionflags	@""
	.align	4
.nv.constant0.triton_poi_fused_convolution_relu_12:
	.zero		560
